	.headerflags	@"EF_CUDA_TEXMODE_UNIFIED EF_CUDA_64BIT_ADDRESS EF_CUDA_ACCELERATORS EF_CUDA_SM90 EF_CUDA_VIRTUAL_SM(EF_CUDA_SM90)"
	.elftype	@"ET_EXEC"


//--------------------- .nv.info                  --------------------------
	.section	.nv.info,"",@"SHT_CUDA_INFO"
	.align	4


	//----- nvinfo : EIATTR_REGCOUNT
	.align		4
        /*0000*/ 	.byte	0x04, 0x2f
        /*0002*/ 	.short	(.L_3 - .L_2)
	.align		4
.L_2:
        /*0004*/ 	.word	index@(triton_poi_fused__native_batch_norm_legit_no_training_add_relu_13)
        /*0008*/ 	.word	0x00000020


	//----- nvinfo : EIATTR_MIN_STACK_SIZE
	.align		4
.L_3:
        /*000c*/ 	.byte	0x04, 0x12
        /*000e*/ 	.short	(.L_5 - .L_4)
	.align		4
.L_4:
        /*0010*/ 	.word	index@(triton_poi_fused__native_batch_norm_legit_no_training_add_relu_13)
        /*0014*/ 	.word	0x00000000


	//----- nvinfo : EIATTR_FRAME_SIZE
	.align		4
.L_5:
        /*0018*/ 	.byte	0x04, 0x11
        /*001a*/ 	.short	(.L_7 - .L_6)
	.align		4
.L_6:
        /*001c*/ 	.word	index@(triton_poi_fused__native_batch_norm_legit_no_training_add_relu_13)
        /*0020*/ 	.word	0x00000000


	//----- nvinfo : EIATTR_MIN_STACK_SIZE
	.align		4
.L_7:
        /*0024*/ 	.byte	0x04, 0x12
        /*0026*/ 	.short	(.L_9 - .L_8)
	.align		4
.L_8:
        /*0028*/ 	.word	index@(triton_poi_fused__native_batch_norm_legit_no_training_add_relu_13)
        /*002c*/ 	.word	0x00000000
.L_9:


//--------------------- .nv.info.triton_poi_fused__native_batch_norm_legit_no_training_add_relu_13 --------------------------
	.section	.nv.info.triton_poi_fused__native_batch_norm_legit_no_training_add_relu_13,"",@"SHT_CUDA_INFO"
	.sectionflags	@""
	.align	4


	//----- nvinfo : EIATTR_CUDA_API_VERSION
	.align		4
        /*0000*/ 	.byte	0x04, 0x37
        /*0002*/ 	.short	(.L_11 - .L_10)
.L_10:
        /*0004*/ 	.word	0x0000007c


	//----- nvinfo : EIATTR_KPARAM_INFO
	.align		4
.L_11:
        /*0008*/ 	.byte	0x04, 0x17
        /*000a*/ 	.short	(.L_13 - .L_12)
.L_12:
        /*000c*/ 	.word	0x00000000
        /*0010*/ 	.short	0x0008
        /*0012*/ 	.short	0x003c
        /*0014*/ 	.byte	0x00, 0xf0, 0x11, 0x00


	//----- nvinfo : EIATTR_KPARAM_INFO
	.align		4
.L_13:
        /*0018*/ 	.byte	0x04, 0x17
        /*001a*/ 	.short	(.L_15 - .L_14)
.L_14:
        /*001c*/ 	.word	0x00000000
        /*0020*/ 	.short	0x0007
        /*0022*/ 	.short	0x0038
        /*0024*/ 	.byte	0x00, 0xf0, 0x11, 0x00


	//----- nvinfo : EIATTR_KPARAM_INFO
	.align		4
.L_15:
        /*0028*/ 	.byte	0x04, 0x17
        /*002a*/ 	.short	(.L_17 - .L_16)
.L_16:
        /*002c*/ 	.word	0x00000000
        /*0030*/ 	.short	0x0006
        /*0032*/ 	.short	0x0030
        /*0034*/ 	.byte	0x00, 0xf4, 0x21, 0x00


	//----- nvinfo : EIATTR_KPARAM_INFO
	.align		4
.L_17:
        /*0038*/ 	.byte	0x04, 0x17
        /*003a*/ 	.short	(.L_19 - .L_18)
.L_18:
        /*003c*/ 	.word	0x00000000
        /*0040*/ 	.short	0x0005
        /*0042*/ 	.short	0x0028
        /*0044*/ 	.byte	0x00, 0xf4, 0x21, 0x00


	//----- nvinfo : EIATTR_KPARAM_INFO
	.align		4
.L_19:
        /*0048*/ 	.byte	0x04, 0x17
        /*004a*/ 	.short	(.L_21 - .L_20)
.L_20:
        /*004c*/ 	.word	0x00000000
        /*0050*/ 	.short	0x0004
        /*0052*/ 	.short	0x0020
        /*0054*/ 	.byte	0x00, 0xf4, 0x21, 0x00


	//----- nvinfo : EIATTR_KPARAM_INFO
	.align		4
.L_21:
        /*0058*/ 	.byte	0x04, 0x17
        /*005a*/ 	.short	(.L_23 - .L_22)
.L_22:
        /*005c*/ 	.word	0x00000000
        /*0060*/ 	.short	0x0003
        /*0062*/ 	.short	0x0018
        /*0064*/ 	.byte	0x00, 0xf4, 0x21, 0x00


	//----- nvinfo : EIATTR_KPARAM_INFO
	.align		4
.L_23:
        /*0068*/ 	.byte	0x04, 0x17
        /*006a*/ 	.short	(.L_25 - .L_24)
.L_24:
        /*006c*/ 	.word	0x00000000
        /*0070*/ 	.short	0x0002
        /*0072*/ 	.short	0x0010
        /*0074*/ 	.byte	0x00, 0xf4, 0x21, 0x00


	//----- nvinfo : EIATTR_KPARAM_INFO
	.align		4
.L_25:
        /*0078*/ 	.byte	0x04, 0x17
        /*007a*/ 	.short	(.L_27 - .L_26)
.L_26:
        /*007c*/ 	.word	0x00000000
        /*0080*/ 	.short	0x0001
        /*0082*/ 	.short	0x0008
        /*0084*/ 	.byte	0x00, 0xf4, 0x21, 0x00


	//----- nvinfo : EIATTR_KPARAM_INFO
	.align		4
.L_27:
        /*0088*/ 	.byte	0x04, 0x17
        /*008a*/ 	.short	(.L_29 - .L_28)
.L_28:
        /*008c*/ 	.word	0x00000000
        /*0090*/ 	.short	0x0000
        /*0092*/ 	.short	0x0000
        /*0094*/ 	.byte	0x00, 0xf4, 0x21, 0x00


	//----- nvinfo : EIATTR_SPARSE_MMA_MASK
	.align		4
.L_29:
        /*0098*/ 	.byte	0x03, 0x50
        /*009a*/ 	.short	0x0000


	//----- nvinfo : EIATTR_MAXREG_COUNT
	.align		4
        /*009c*/ 	.byte	0x03, 0x1b
        /*009e*/ 	.short	0x00ff


	//----- nvinfo : EIATTR_EXIT_INSTR_OFFSETS
	.align		4
        /*00a0*/ 	.byte	0x04, 0x1c
        /*00a2*/ 	.short	(.L_31 - .L_30)


	//   ....[0]....
.L_30:
        /*00a4*/ 	.word	0x00000c50


	//   ....[1]....
        /*00a8*/ 	.word	0x00000ca0


	//----- nvinfo : EIATTR_REQNTID
	.align		4
.L_31:
        /*00ac*/ 	.byte	0x04, 0x10
        /*00ae*/ 	.short	(.L_33 - .L_32)
.L_32:
        /*00b0*/ 	.word	0x00000080
        /*00b4*/ 	.word	0x00000001
        /*00b8*/ 	.word	0x00000001


	//----- nvinfo : EIATTR_CBANK_PARAM_SIZE
	.align		4
.L_33:
        /*00bc*/ 	.byte	0x03, 0x19
        /*00be*/ 	.short	0x0040


	//----- nvinfo : EIATTR_PARAM_CBANK
	.align		4
        /*00c0*/ 	.byte	0x04, 0x0a
        /*00c2*/ 	.short	(.L_35 - .L_34)
	.align		4
.L_34:
        /*00c4*/ 	.word	index@(.nv.constant0.triton_poi_fused__native_batch_norm_legit_no_training_add_relu_13)
        /*00c8*/ 	.short	0x0210
        /*00ca*/ 	.short	0x0040


	//----- nvinfo : EIATTR_SW_WAR
	.align		4
.L_35:
        /*00cc*/ 	.byte	0x04, 0x36
        /*00ce*/ 	.short	(.L_37 - .L_36)
.L_36:
        /*00d0*/ 	.word	0x00000008
.L_37:


//--------------------- .nv.callgraph             --------------------------
	.section	.nv.callgraph,"",@"SHT_CUDA_CALLGRAPH"
	.align	4
	.sectionentsize	8
	.align		4
        /*0000*/ 	.word	0x00000000
	.align		4
        /*0004*/ 	.word	0xffffffff
	.align		4
        /*0008*/ 	.word	0x00000000
	.align		4
        /*000c*/ 	.word	0xfffffffe
	.align		4
        /*0010*/ 	.word	0x00000000
	.align		4
        /*0014*/ 	.word	0xfffffffd
	.align		4
        /*0018*/ 	.word	0x00000000
	.align		4
        /*001c*/ 	.word	0xfffffffc


//--------------------- .nv.constant4             --------------------------
	.section	.nv.constant4,"a",@progbits
	.align	8
	.align		8
.nv.constant4:
        /*0000*/ 	.dword	_$_str
	.align		8
        /*0008*/ 	.dword	_$_str_$_2


//--------------------- .text.triton_poi_fused__native_batch_norm_legit_no_training_add_relu_13 --------------------------
	.section	.text.triton_poi_fused__native_batch_norm_legit_no_training_add_relu_13,"ax",@progbits
	.sectionflags	@"SHF_BARRIERS=1"
	.align	128
        .global         triton_poi_fused__native_batch_norm_legit_no_training_add_relu_13
        .type           triton_poi_fused__native_batch_norm_legit_no_training_add_relu_13,@function
        .size           triton_poi_fused__native_batch_norm_legit_no_training_add_relu_13,(.L_x_1 - triton_poi_fused__native_batch_norm_legit_no_training_add_relu_13)
        .other          triton_poi_fused__native_batch_norm_legit_no_training_add_relu_13,@"STO_CUDA_ENTRY STV_DEFAULT"
triton_poi_fused__native_batch_norm_legit_no_training_add_relu_13:
.text.triton_poi_fused__native_batch_norm_legit_no_training_add_relu_13:
[----:B------:R-:W0:Y:S01]  /*0000*/  LDC R1, c[0x0][0x28] ;  /* 0x00000a00ff017b82 */ /* 0x000e220000000800 */
[----:B------:R-:W1:Y:S07]  /*0010*/  S2R R3, SR_TID.X ;  /* 0x0000000000037919 */ /* 0x000e6e0000002100 */
[----:B------:R-:W2:Y:S01]  /*0020*/  LDC.64 R16, c[0x0][0x210] ;  /* 0x00008400ff107b82 */ /* 0x000ea20000000a00 */
[----:B------:R-:W-:Y:S01]  /*0030*/  CS2R R6, SRZ ;  /* 0x0000000000067805 */ /* 0x000fe2000001ff00 */
[----:B------:R-:W3:Y:S01]  /*0040*/  S2R R0, SR_CTAID.X ;  /* 0x0000000000007919 */ /* 0x000ee20000002500 */
[----:B------:R-:W4:Y:S05]  /*0050*/  S2R R2, SR_CTAID.Y ;  /* 0x0000000000027919 */ /* 0x000f2a0000002600 */
[----:B------:R-:W5:Y:S01]  /*0060*/  LDC.64 R26, c[0x0][0x220] ;  /* 0x00008800ff1a7b82 */ /* 0x000f620000000a00 */
[----:B------:R-:W-:-:S02]  /*0070*/  CS2R R8, SRZ ;  /* 0x0000000000087805 */ /* 0x000fc4000001ff00 */
[----:B------:R-:W-:Y:S01]  /*0080*/  CS2R R10, SRZ ;  /* 0x00000000000a7805 */ /* 0x000fe2000001ff00 */
[----:B------:R-:W-:-:S04]  /*0090*/  ULDC.64 UR6, c[0x0][0x208] ;  /* 0x0000820000067ab9 */ /* 0x000fc80000000a00 */
[----:B------:R-:W2:Y:S01]  /*00a0*/  LDC.64 R28, c[0x0][0x218] ;  /* 0x00008600ff1c7b82 */ /* 0x000ea20000000a00 */
[----:B-1----:R-:W-:Y:S01]  /*00b0*/  SHF.R.U32.HI R21, RZ, 0x3, R3 ;  /* 0x00000003ff157819 */ /* 0x002fe20000011603 */
[----:B------:R-:W-:Y:S02]  /*00c0*/  IMAD.SHL.U32 R3, R3, 0x4, RZ ;  /* 0x0000000403037824 */ /* 0x000fe400078e00ff */
[----:B---3--:R-:W-:Y:S01]  /*00d0*/  IMAD.SHL.U32 R0, R0, 0x20, RZ ;  /* 0x0000002000007824 */ /* 0x008fe200078e00ff */
[----:B------:R-:W-:Y:S01]  /*00e0*/  SGXT.U32 R21, R21, 0x4 ;  /* 0x000000041515781a */ /* 0x000fe20000000000 */
[----:B----4-:R-:W-:-:S03]  /*00f0*/  IMAD.SHL.U32 R20, R2, 0x20, RZ ;  /* 0x0000002002147824 */ /* 0x010fc600078e00ff */
[----:B------:R-:W-:Y:S02]  /*0100*/  LOP3.LUT R25, R0, 0x1c, R3, 0xf8, !PT ;  /* 0x0000001c00197812 */ /* 0x000fe400078ef803 */
[----:B------:R-:W-:Y:S02]  /*0110*/  LOP3.LUT R4, R20, R21, RZ, 0xfc, !PT ;  /* 0x0000001514047212 */ /* 0x000fe400078efcff */
[----:B------:R-:W-:Y:S02]  /*0120*/  LOP3.LUT R22, R20, 0x10, R21, 0xfe, !PT ;  /* 0x0000001014167812 */ /* 0x000fe400078efe15 */
[C---:B------:R-:W-:Y:S01]  /*0130*/  ISETP.GE.AND P0, PT, R25.reuse, 0x40, PT ;  /* 0x000000401900780c */ /* 0x040fe20003f06270 */
[----:B------:R-:W-:Y:S01]  /*0140*/  IMAD R23, R4, 0x40, R25 ;  /* 0x0000004004177824 */ /* 0x000fe200078e0219 */
[----:B------:R-:W-:Y:S02]  /*0150*/  LEA R22, R22, R25, 0x6 ;  /* 0x0000001916167211 */ /* 0x000fe400078e30ff */
[----:B------:R-:W-:Y:S01]  /*0160*/  CS2R R18, SRZ ;  /* 0x0000000000127805 */ /* 0x000fe2000001ff00 */
[----:B-----5:R-:W-:Y:S01]  /*0170*/  IMAD.WIDE R26, R25, 0x4, R26 ;  /* 0x00000004191a7825 */ /* 0x020fe200078e021a */
[----:B------:R-:W-:-:S03]  /*0180*/  CS2R R4, SRZ ;  /* 0x0000000000047805 */ /* 0x000fc6000001ff00 */
[----:B--2---:R-:W-:-:S04]  /*0190*/  IMAD.WIDE R14, R23, 0x4, R16 ;  /* 0x00000004170e7825 */ /* 0x004fc800078e0210 */
[----:B------:R-:W-:Y:S01]  /*01a0*/  IMAD.WIDE R16, R22, 0x4, R16 ;  /* 0x0000000416107825 */ /* 0x000fe200078e0210 */
[----:B------:R1:W2:Y:S01]  /*01b0*/  @!P0 LDG.E.EL.128 R4, desc[UR6][R14.64] ;  /* 0x000000060e048981 */ /* 0x0002a2000c2e1d00 */
[----:B------:R-:W-:Y:S02]  /*01c0*/  CS2R R12, SRZ ;  /* 0x00000000000c7805 */ /* 0x000fe4000001ff00 */
[----:B0-----:R-:W-:Y:S01]  /*01d0*/  IMAD.WIDE R28, R25, 0x4, R28 ;  /* 0x00000004191c7825 */ /* 0x001fe200078e021c */
[----:B------:R0:W3:Y:S01]  /*01e0*/  @!P0 LDG.E.EL.128 R8, desc[UR6][R16.64] ;  /* 0x0000000610088981 */ /* 0x0000e2000c2e1d00 */
[----:B-1----:R-:W-:Y:S02]  /*01f0*/  CS2R R14, SRZ ;  /* 0x00000000000e7805 */ /* 0x002fe4000001ff00 */
[----:B0-----:R-:W-:-:S04]  /*0200*/  CS2R R16, SRZ ;  /* 0x0000000000107805 */ /* 0x001fc8000001ff00 */
[----:B------:R-:W3:Y:S04]  /*0210*/  @!P0 LDG.E.EL.128 R12, desc[UR6][R28.64] ;  /* 0x000000061c0c8981 */ /* 0x000ee8000c2e1d00 */
[----:B------:R-:W4:Y:S02]  /*0220*/  @!P0 LDG.E.EL.128 R16, desc[UR6][R26.64] ;  /* 0x000000061a108981 */ /* 0x000f24000c2e1d00 */
[----:B----4-:R-:W-:Y:S01]  /*0230*/  FADD R17, R17, 9.9999997473787516356e-06 ;  /* 0x3727c5ac11117421 */ /* 0x010fe20000000000 */
[----:B------:R-:W-:-:S05]  /*0240*/  FADD R24, R16, 9.9999997473787516356e-06 ;  /* 0x3727c5ac10187421 */ /* 0x000fca0000000000 */
[----:B------:R-:W0:Y:S08]  /*0250*/  MUFU.SQRT R17, R17 ;  /* 0x0000001100117308 */ /* 0x000e300000002000 */
[----:B------:R-:W1:Y:S01]  /*0260*/  MUFU.SQRT R24, R24 ;  /* 0x0000001800187308 */ /* 0x000e620000002000 */
[----:B------:R-:W-:Y:S01]  /*0270*/  FADD R18, R18, 9.9999997473787516356e-06 ;  /* 0x3727c5ac12127421 */ /* 0x000fe20000000000 */
[----:B------:R-:W-:Y:S01]  /*0280*/  FADD R19, R19, 9.9999997473787516356e-06 ;  /* 0x3727c5ac13137421 */ /* 0x000fe20000000000 */
[----:B0-----:R-:W-:-:S05]  /*0290*/  FSETP.GT.AND P2, PT, R17, 8.50705917302346158658e+37, PT ;  /* 0x7e8000001100780b */ /* 0x001fca0003f44000 */
[----:B------:R-:W0:Y:S01]  /*02a0*/  MUFU.SQRT R16, R19 ;  /* 0x0000001300107308 */ /* 0x000e220000002000 */
[----:B------:R-:W-:Y:S02]  /*02b0*/  FSETP.GEU.AND P3, PT, R17, 1.175494350822287508e-38, PT ;  /* 0x008000001100780b */ /* 0x000fe40003f6e000 */
[----:B-1----:R-:W-:-:S05]  /*02c0*/  FSETP.GT.AND P6, PT, R24, 8.50705917302346158658e+37, PT ;  /* 0x7e8000001800780b */ /* 0x002fca0003fc4000 */
[----:B------:R-:W1:Y:S01]  /*02d0*/  MUFU.SQRT R18, R18 ;  /* 0x0000001200127308 */ /* 0x000e620000002000 */
[----:B------:R-:W-:Y:S01]  /*02e0*/  FSETP.GEU.AND P1, PT, R24, 1.175494350822287508e-38, PT ;  /* 0x008000001800780b */ /* 0x000fe20003f2e000 */
[C---:B---3--:R-:W-:Y:S01]  /*02f0*/  FADD R11, -R15.reuse, R11 ;  /* 0x0000000b0f0b7221 */ /* 0x048fe20000000100 */
[----:B--2---:R-:W-:Y:S01]  /*0300*/  FADD R7, -R15, R7 ;  /* 0x000000070f077221 */ /* 0x004fe20000000100 */
[----:B------:R-:W-:Y:S02]  /*0310*/  IMAD.MOV.U32 R15, RZ, RZ, 0x3e800000 ;  /* 0x3e800000ff0f7424 */ /* 0x000fe400078e00ff */
[----:B------:R-:W-:-:S03]  /*0320*/  @P2 FMUL R17, R17, 0.25 ;  /* 0x3e80000011112820 */ /* 0x000fc60000400000 */
[----:B------:R-:W-:Y:S01]  /*0330*/  FSEL R27, R15, 1, P6 ;  /* 0x3f8000000f1b7808 */ /* 0x000fe20003000000 */
[----:B------:R-:W-:Y:S01]  /*0340*/  @!P3 FMUL R17, R17, 16777216 ;  /* 0x4b8000001111b820 */ /* 0x000fe20000400000 */
[----:B------:R-:W-:Y:S01]  /*0350*/  @P6 FMUL R24, R24, 0.25 ;  /* 0x3e80000018186820 */ /* 0x000fe20000400000 */
[----:B0-----:R-:W-:Y:S02]  /*0360*/  FSETP.GT.AND P6, PT, R16, 8.50705917302346158658e+37, PT ;  /* 0x7e8000001000780b */ /* 0x001fe40003fc4000 */
[----:B------:R-:W-:Y:S01]  /*0370*/  @!P1 FMUL R27, R27, 16777216 ;  /* 0x4b8000001b1b9820 */ /* 0x000fe20000400000 */
[----:B-1----:R-:W-:Y:S01]  /*0380*/  FSETP.GT.AND P4, PT, R18, 8.50705917302346158658e+37, PT ;  /* 0x7e8000001200780b */ /* 0x002fe20003f84000 */
[----:B------:R-:W-:Y:S01]  /*0390*/  @!P1 FMUL R24, R24, 16777216 ;  /* 0x4b80000018189820 */ /* 0x000fe20000400000 */
[----:B------:R-:W-:Y:S01]  /*03a0*/  FSETP.GEU.AND P1, PT, R16, 1.175494350822287508e-38, PT ;  /* 0x008000001000780b */ /* 0x000fe20003f2e000 */
[----:B------:R-:W0:Y:S01]  /*03b0*/  MUFU.RCP R17, R17 ;  /* 0x0000001100117308 */ /* 0x000e220000001000 */
[----:B------:R-:W-:Y:S01]  /*03c0*/  FSETP.GEU.AND P5, PT, R18, 1.175494350822287508e-38, PT ;  /* 0x008000001200780b */ /* 0x000fe20003fae000 */
[C---:B------:R-:W-:Y:S01]  /*03d0*/  FADD R10, -R14.reuse, R10 ;  /* 0x0000000a0e0a7221 */ /* 0x040fe20000000100 */
[----:B------:R-:W-:-:S05]  /*03e0*/  FADD R6, -R14, R6 ;  /* 0x000000060e067221 */ /* 0x000fca0000000100 */
[----:B------:R-:W1:Y:S01]  /*03f0*/  MUFU.RCP R28, R24 ;  /* 0x00000018001c7308 */ /* 0x000e620000001000 */
[----:B------:R-:W-:Y:S01]  /*0400*/  @P6 FMUL R16, R16, 0.25 ;  /* 0x3e80000010106820 */ /* 0x000fe20000400000 */
[----:B------:R-:W-:Y:S01]  /*0410*/  FSEL R14, R15, 1, P2 ;  /* 0x3f8000000f0e7808 */ /* 0x000fe20001000000 */
[----:B------:R-:W-:Y:S02]  /*0420*/  @P4 FMUL R18, R18, 0.25 ;  /* 0x3e80000012124820 */ /* 0x000fe40000400000 */
[----:B------:R-:W-:Y:S02]  /*0430*/  @!P1 FMUL R16, R16, 16777216 ;  /* 0x4b80000010109820 */ /* 0x000fe40000400000 */
[----:B------:R-:W-:Y:S01]  /*0440*/  @!P3 FMUL R14, R14, 16777216 ;  /* 0x4b8000000e0eb820 */ /* 0x000fe20000400000 */
[----:B------:R-:W-:Y:S01]  /*0450*/  @!P5 FMUL R18, R18, 16777216 ;  /* 0x4b8000001212d820 */ /* 0x000fe20000400000 */
[----:B------:R-:W-:Y:S02]  /*0460*/  FADD R26, -R12, R4 ;  /* 0x000000040c1a7221 */ /* 0x000fe40000000100 */
[----:B------:R2:W-:Y:S01]  /*0470*/  MUFU.RCP R4, R16 ;  /* 0x0000001000047308 */ /* 0x0005e20000001000 */
[----:B0-----:R-:W-:Y:S01]  /*0480*/  FMUL R14, R17, R14 ;  /* 0x0000000e110e7220 */ /* 0x001fe20000400000 */
[----:B-1----:R-:W-:-:S02]  /*0490*/  FMUL R27, R28, R27 ;  /* 0x0000001b1c1b7220 */ /* 0x002fc40000400000 */
[----:B------:R-:W0:Y:S04]  /*04a0*/  LDC.64 R28, c[0x0][0x228] ;  /* 0x00008a00ff1c7b82 */ /* 0x000e280000000a00 */
[----:B------:R-:W1:Y:S04]  /*04b0*/  MUFU.RCP R18, R18 ;  /* 0x0000001200127308 */ /* 0x000e680000001000 */
[----:B--2---:R-:W2:Y:S01]  /*04c0*/  LDC.64 R16, c[0x0][0x230] ;  /* 0x00008c00ff107b82 */ /* 0x004ea20000000a00 */
[C---:B------:R-:W-:Y:S01]  /*04d0*/  FADD R9, -R13.reuse, R9 ;  /* 0x000000090d097221 */ /* 0x040fe20000000100 */
[----:B------:R-:W-:Y:S01]  /*04e0*/  FADD R5, -R13, R5 ;  /* 0x000000050d057221 */ /* 0x000fe20000000100 */
[----:B------:R-:W-:-:S02]  /*04f0*/  FSEL R13, R15, 1, P4 ;  /* 0x3f8000000f0d7808 */ /* 0x000fc40002000000 */
[----:B------:R-:W-:-:S03]  /*0500*/  FSEL R19, R15, 1, P6 ;  /* 0x3f8000000f137808 */ /* 0x000fc60003000000 */
[----:B------:R-:W-:Y:S02]  /*0510*/  @!P5 FMUL R13, R13, 16777216 ;  /* 0x4b8000000d0dd820 */ /* 0x000fe40000400000 */
[----:B------:R-:W-:Y:S02]  /*0520*/  @!P1 FMUL R19, R19, 16777216 ;  /* 0x4b80000013139820 */ /* 0x000fe40000400000 */
[----:B-1----:R-:W-:Y:S02]  /*0530*/  FMUL R15, R18, R13 ;  /* 0x0000000d120f7220 */ /* 0x002fe40000400000 */
[----:B------:R-:W-:Y:S01]  /*0540*/  FMUL R4, R4, R19 ;  /* 0x0000001304047220 */ /* 0x000fe20000400000 */
[----:B------:R-:W-:Y:S01]  /*0550*/  FADD R24, -R12, R8 ;  /* 0x000000080c187221 */ /* 0x000fe20000000100 */
[C---:B------:R-:W-:Y:S01]  /*0560*/  FMUL R12, R14.reuse, R5 ;  /* 0x000000050e0c7220 */ /* 0x040fe20000400000 */
[C---:B------:R-:W-:Y:S01]  /*0570*/  FMUL R13, R15.reuse, R6 ;  /* 0x000000060f0d7220 */ /* 0x040fe20000400000 */
[----:B------:R-:W-:Y:S01]  /*0580*/  FMUL R14, R14, R9 ;  /* 0x000000090e0e7220 */ /* 0x000fe20000400000 */
[----:B------:R-:W-:Y:S01]  /*0590*/  FMUL R15, R15, R10 ;  /* 0x0000000a0f0f7220 */ /* 0x000fe20000400000 */
[C---:B------:R-:W-:Y:S01]  /*05a0*/  FMUL R18, R4.reuse, R7 ;  /* 0x0000000704127220 */ /* 0x040fe20000400000 */
[----:B------:R-:W-:Y:S01]  /*05b0*/  FMUL R19, R4, R11 ;  /* 0x0000000b04137220 */ /* 0x000fe20000400000 */
[----:B------:R-:W-:-:S02]  /*05c0*/  CS2R R4, SRZ ;  /* 0x0000000000047805 */ /* 0x000fc4000001ff00 */
[----:B------:R-:W-:Y:S02]  /*05d0*/  CS2R R6, SRZ ;  /* 0x0000000000067805 */ /* 0x000fe4000001ff00 */
[----:B------:R-:W-:Y:S02]  /*05e0*/  CS2R R8, SRZ ;  /* 0x0000000000087805 */ /* 0x000fe4000001ff00 */
[----:B------:R-:W-:Y:S01]  /*05f0*/  CS2R R10, SRZ ;  /* 0x00000000000a7805 */ /* 0x000fe2000001ff00 */
[----:B0-----:R-:W-:-:S04]  /*0600*/  IMAD.WIDE R28, R25, 0x4, R28 ;  /* 0x00000004191c7825 */ /* 0x001fc800078e021c */
[----:B--2---:R-:W-:Y:S01]  /*0610*/  IMAD.WIDE R16, R25, 0x4, R16 ;  /* 0x0000000419107825 */ /* 0x004fe200078e0210 */
[----:B------:R-:W2:Y:S04]  /*0620*/  @!P0 LDG.E.EL.128 R4, desc[UR6][R28.64] ;  /* 0x000000061c048981 */ /* 0x000ea8000c2e1d00 */
[----:B------:R0:W2:Y:S02]  /*0630*/  @!P0 LDG.E.EL.128 R8, desc[UR6][R16.64] ;  /* 0x0000000610088981 */ /* 0x0000a4000c2e1d00 */
[----:B0-----:R-:W0:Y:S01]  /*0640*/  LDC.64 R16, c[0x0][0x238] ;  /* 0x00008e00ff107b82 */ /* 0x001e220000000a00 */
[-CC-:B--2---:R-:W-:Y:S01]  /*0650*/  FFMA R28, R19, R7.reuse, R11.reuse ;  /* 0x00000007131c7223 */ /* 0x184fe2000000000b */
[----:B------:R-:W-:Y:S01]  /*0660*/  FFMA R11, R18, R7, R11 ;  /* 0x00000007120b7223 */ /* 0x000fe2000000000b */
[-CC-:B------:R-:W-:Y:S01]  /*0670*/  FFMA R7, R15, R6.reuse, R10.reuse ;  /* 0x000000060f077223 */ /* 0x180fe2000000000a */
[----:B------:R-:W-:Y:S01]  /*0680*/  FFMA R25, R13, R6, R10 ;  /* 0x000000060d197223 */ /* 0x000fe2000000000a */
[-CC-:B------:R-:W-:Y:S01]  /*0690*/  FFMA R6, R14, R5.reuse, R9.reuse ;  /* 0x000000050e067223 */ /* 0x180fe20000000009 */
[----:B------:R-:W-:Y:S01]  /*06a0*/  FFMA R10, R12, R5, R9 ;  /* 0x000000050c0a7223 */ /* 0x000fe20000000009 */
[----:B------:R-:W-:-:S02]  /*06b0*/  CS2R R12, SRZ ;  /* 0x00000000000c7805 */ /* 0x000fc4000001ff00 */
[----:B------:R-:W-:Y:S01]  /*06c0*/  CS2R R14, SRZ ;  /* 0x00000000000e7805 */ /* 0x000fe2000001ff00 */
[----:B0-----:R-:W-:-:S05]  /*06d0*/  IMAD.WIDE R18, R23, 0x4, R16 ;  /* 0x0000000417127825 */ /* 0x001fca00078e0210 */
[----:B------:R0:W2:Y:S01]  /*06e0*/  @!P0 LDG.E.EL.128 R12, desc[UR6][R18.64] ;  /* 0x00000006120c8981 */ /* 0x0000a2000c2e1d00 */
[----:B------:R-:W-:Y:S01]  /*06f0*/  IMAD.WIDE R22, R22, 0x4, R16 ;  /* 0x0000000416167825 */ /* 0x000fe200078e0210 */
[----:B------:R-:W-:Y:S02]  /*0700*/  CS2R R16, SRZ ;  /* 0x0000000000107805 */ /* 0x000fe4000001ff00 */
[----:B0-----:R-:W-:-:S06]  /*0710*/  CS2R R18, SRZ ;  /* 0x0000000000127805 */ /* 0x001fcc000001ff00 */
[----:B------:R0:W3:Y:S01]  /*0720*/  @!P0 LDG.E.EL.128 R16, desc[UR6][R22.64] ;  /* 0x0000000616108981 */ /* 0x0000e2000c2e1d00 */
[----:B------:R-:W1:Y:S01]  /*0730*/  S2R R5, SR_TID.X ;  /* 0x0000000000057919 */ /* 0x000e620000002100 */
[----:B------:R-:W4:Y:S01]  /*0740*/  S2UR UR5, SR_CgaCtaId ;  /* 0x00000000000579c3 */ /* 0x000f220000008800 */
[----:B------:R-:W-:-:S04]  /*0750*/  FMUL R9, R27, R26 ;  /* 0x0000001a1b097220 */ /* 0x000fc80000400000 */
[----:B------:R-:W-:Y:S01]  /*0760*/  FFMA R9, R9, R4, R8 ;  /* 0x0000000409097223 */ /* 0x000fe20000000008 */
[----:B------:R-:W-:Y:S01]  /*0770*/  UMOV UR4, 0x400 ;  /* 0x0000040000047882 */ /* 0x000fe20000000000 */
[----:B------:R-:W-:-:S04]  /*0780*/  FMUL R27, R27, R24 ;  /* 0x000000181b1b7220 */ /* 0x000fc80000400000 */
[----:B------:R-:W-:Y:S01]  /*0790*/  FFMA R27, R27, R4, R8 ;  /* 0x000000041b1b7223 */ /* 0x000fe20000000008 */
[----:B----4-:R-:W-:Y:S01]  /*07a0*/  UPRMT UR4, UR5, 0x654, UR4 ;  /* 0x0000065405047896 */ /* 0x010fe20008000004 */
[----:B------:R-:W-:Y:S02]  /*07b0*/  LOP3.LUT R8, R3, 0x1fc, RZ, 0xc0, !PT ;  /* 0x000001fc03087812 */ /* 0x000fe400078ec0ff */
[----:B------:R-:W-:Y:S02]  /*07c0*/  LOP3.LUT R20, R20, 0x1c, R3, 0xf8, !PT ;  /* 0x0000001c14147812 */ /* 0x000fe400078ef803 */
[C---:B--2---:R-:W-:Y:S01]  /*07d0*/  FSETP.GEU.AND P3, PT, R9.reuse, -R12, PT ;  /* 0x8000000c0900720b */ /* 0x044fe20003f6e000 */
[----:B------:R-:W-:Y:S01]  /*07e0*/  FADD R12, R9, R12 ;  /* 0x0000000c090c7221 */ /* 0x000fe20000000000 */
[----:B-1----:R-:W-:Y:S01]  /*07f0*/  IMAD.SHL.U32 R9, R5, 0x80, RZ ;  /* 0x0000008005097824 */ /* 0x002fe200078e00ff */
[----:B------:R-:W-:-:S04]  /*0800*/  FSETP.GEU.AND P2, PT, R10, -R13, PT ;  /* 0x8000000d0a00720b */ /* 0x000fc80003f4e000 */
[----:B0-----:R-:W-:Y:S01]  /*0810*/  LOP3.LUT R22, R9, 0x380, RZ, 0xc0, !PT ;  /* 0x0000038009167812 */ /* 0x001fe200078ec0ff */
[----:B------:R-:W-:Y:S01]  /*0820*/  FADD R10, R10, R13 ;  /* 0x0000000d0a0a7221 */ /* 0x000fe20000000000 */
[C---:B------:R-:W-:Y:S01]  /*0830*/  FSETP.GEU.AND P1, PT, R25.reuse, -R14, PT ;  /* 0x8000000e1900720b */ /* 0x040fe20003f2e000 */
[----:B------:R-:W-:Y:S01]  /*0840*/  FADD R25, R25, R14 ;  /* 0x0000000e19197221 */ /* 0x000fe20000000000 */
[C---:B------:R-:W-:Y:S01]  /*0850*/  FSETP.GEU.AND P0, PT, R11.reuse, -R15, PT ;  /* 0x8000000f0b00720b */ /* 0x040fe20003f0e000 */
[----:B------:R-:W-:Y:S01]  /*0860*/  FADD R15, R11, R15 ;  /* 0x0000000f0b0f7221 */ /* 0x000fe20000000000 */
[C---:B------:R-:W-:Y:S02]  /*0870*/  LOP3.LUT R9, R22.reuse, 0x20, RZ, 0xfc, !PT ;  /* 0x0000002016097812 */ /* 0x040fe400078efcff */
[C---:B------:R-:W-:Y:S02]  /*0880*/  LOP3.LUT R14, R22.reuse, R21, RZ, 0xfc, !PT ;  /* 0x00000015160e7212 */ /* 0x040fe400078efcff */
[----:B------:R-:W-:-:S02]  /*0890*/  LOP3.LUT R13, R22, 0x40, RZ, 0xfc, !PT ;  /* 0x00000040160d7812 */ /* 0x000fc400078efcff */
[C---:B------:R-:W-:Y:S02]  /*08a0*/  LEA.HI R11, R22.reuse, UR4, RZ, 0x1f ;  /* 0x00000004160b7c11 */ /* 0x040fe4000f8ff8ff */
[----:B------:R-:W-:Y:S02]  /*08b0*/  LOP3.LUT R23, R22, 0x60, RZ, 0xfc, !PT ;  /* 0x0000006016177812 */ /* 0x000fe400078efcff */
[----:B------:R-:W-:Y:S01]  /*08c0*/  LEA.HI R9, R9, UR4, RZ, 0x1f ;  /* 0x0000000409097c11 */ /* 0x000fe2000f8ff8ff */
[----:B------:R-:W-:Y:S01]  /*08d0*/  IMAD R11, R14, 0x4, R11 ;  /* 0x000000040e0b7824 */ /* 0x000fe200078e020b */
[----:B------:R-:W-:Y:S02]  /*08e0*/  LEA.HI R13, R13, UR4, RZ, 0x1f ;  /* 0x000000040d0d7c11 */ /* 0x000fe4000f8ff8ff */
[----:B------:R-:W-:Y:S02]  /*08f0*/  FSEL R12, R12, RZ, P3 ;  /* 0x000000ff0c0c7208 */ /* 0x000fe40001800000 */
[----:B------:R-:W-:-:S02]  /*0900*/  LEA.HI R23, R23, UR4, RZ, 0x1f ;  /* 0x0000000417177c11 */ /* 0x000fc4000f8ff8ff */
[----:B------:R-:W-:Y:S02]  /*0910*/  FSEL R10, R10, RZ, P2 ;  /* 0x000000ff0a0a7208 */ /* 0x000fe40001000000 */
[C---:B---3--:R-:W-:Y:S01]  /*0920*/  FSETP.GEU.AND P3, PT, R27.reuse, -R16, PT ;  /* 0x800000101b00720b */ /* 0x048fe20003f6e000 */
[----:B------:R-:W-:Y:S01]  /*0930*/  FADD R16, R27, R16 ;  /* 0x000000101b107221 */ /* 0x000fe20000000000 */
[----:B------:R-:W-:Y:S02]  /*0940*/  LEA R9, R14, R9, 0x2 ;  /* 0x000000090e097211 */ /* 0x000fe400078e10ff */
[----:B------:R-:W-:Y:S02]  /*0950*/  FSEL R22, R25, RZ, P1 ;  /* 0x000000ff19167208 */ /* 0x000fe40000800000 */
[C---:B------:R-:W-:Y:S01]  /*0960*/  FSETP.GEU.AND P2, PT, R6.reuse, -R17, PT ;  /* 0x800000110600720b */ /* 0x040fe20003f4e000 */
[----:B------:R-:W-:Y:S01]  /*0970*/  FADD R6, R6, R17 ;  /* 0x0000001106067221 */ /* 0x000fe20000000000 */
[----:B------:R-:W-:-:S02]  /*0980*/  FSEL R15, R15, RZ, P0 ;  /* 0x000000ff0f0f7208 */ /* 0x000fc40000000000 */
[C---:B------:R-:W-:Y:S01]  /*0990*/  FSETP.GEU.AND P1, PT, R7.reuse, -R18, PT ;  /* 0x800000120700720b */ /* 0x040fe20003f2e000 */
[----:B------:R-:W-:Y:S01]  /*09a0*/  FADD R7, R7, R18 ;  /* 0x0000001207077221 */ /* 0x000fe20000000000 */
[----:B------:R-:W-:Y:S01]  /*09b0*/  FSETP.GEU.AND P0, PT, R28, -R19, PT ;  /* 0x800000131c00720b */ /* 0x000fe20003f0e000 */
[----:B------:R-:W-:Y:S02]  /*09c0*/  IMAD R13, R14, 0x4, R13 ;  /* 0x000000040e0d7824 */ /* 0x000fe400078e020d */
[----:B------:R-:W-:Y:S01]  /*09d0*/  FADD R19, R28, R19 ;  /* 0x000000131c137221 */ /* 0x000fe20000000000 */
[----:B------:R-:W-:Y:S01]  /*09e0*/  IMAD R14, R14, 0x4, R23 ;  /* 0x000000040e0e7824 */ /* 0x000fe200078e0217 */
[----:B------:R0:W-:Y:S01]  /*09f0*/  STS [R11], R12 ;  /* 0x0000000c0b007388 */ /* 0x0001e20000000800 */
[----:B------:R-:W-:-:S03]  /*0a00*/  FSEL R16, R16, RZ, P3 ;  /* 0x000000ff10107208 */ /* 0x000fc60001800000 */
[----:B------:R1:W-:Y:S01]  /*0a10*/  STS [R9+0x80], R10 ;  /* 0x0000800a09007388 */ /* 0x0003e20000000800 */
[----:B------:R-:W-:-:S03]  /*0a20*/  FSEL R19, R19, RZ, P0 ;  /* 0x000000ff13137208 */ /* 0x000fc60000000000 */
[----:B------:R-:W-:Y:S01]  /*0a30*/  STS [R13+0x100], R22 ;  /* 0x000100160d007388 */ /* 0x000fe20000000800 */
[----:B0-----:R-:W-:Y:S02]  /*0a40*/  FSEL R12, R7, RZ, P1 ;  /* 0x000000ff070c7208 */ /* 0x001fe40000800000 */
[----:B-1----:R-:W-:Y:S01]  /*0a50*/  FSEL R10, R6, RZ, P2 ;  /* 0x000000ff060a7208 */ /* 0x002fe20001000000 */
[----:B------:R0:W-:Y:S04]  /*0a60*/  STS [R14+0x180], R15 ;  /* 0x0001800f0e007388 */ /* 0x0001e80000000800 */
[----:B------:R1:W-:Y:S04]  /*0a70*/  STS [R11+0x40], R16 ;  /* 0x000040100b007388 */ /* 0x0003e80000000800 */
[----:B------:R2:W-:Y:S04]  /*0a80*/  STS [R9+0xc0], R10 ;  /* 0x0000c00a09007388 */ /* 0x0005e80000000800 */
[----:B------:R-:W-:Y:S04]  /*0a90*/  STS [R13+0x140], R12 ;  /* 0x0001400c0d007388 */ /* 0x000fe80000000800 */
[----:B------:R-:W-:Y:S01]  /*0aa0*/  STS [R14+0x1c0], R19 ;  /* 0x0001c0130e007388 */ /* 0x000fe20000000800 */
[----:B------:R-:W-:-:S05]  /*0ab0*/  IMAD.SHL.U32 R5, R5, 0x2, RZ ;  /* 0x0000000205057824 */ /* 0x000fca00078e00ff */
[----:B------:R-:W-:-:S04]  /*0ac0*/  LOP3.LUT R5, R5, 0xf0, RZ, 0xc0, !PT ;  /* 0x000000f005057812 */ /* 0x000fc800078ec0ff */
[----:B------:R-:W-:-:S05]  /*0ad0*/  IADD3 R5, R5, UR4, RZ ;  /* 0x0000000405057c10 */ /* 0x000fca000fffe0ff */
[----:B------:R-:W-:Y:S01]  /*0ae0*/  IMAD R5, R8, 0x4, R5 ;  /* 0x0000000408057824 */ /* 0x000fe200078e0205 */
[----:B------:R-:W-:Y:S01]  /*0af0*/  BAR.SYNC.DEFER_BLOCKING 0x0 ;  /* 0x0000000000007b1d */ /* 0x000fe20000010000 */
[----:B0-----:R-:W-:-:S04]  /*0b00*/  SHF.R.S32.HI R15, RZ, 0x1a, R2 ;  /* 0x0000001aff0f7819 */ /* 0x001fc80000011402 */
[----:B------:R-:W-:-:S03]  /*0b10*/  SGXT R15, R15, 0x1 ;  /* 0x000000010f0f781a */ /* 0x000fc60000000200 */
[----:B------:R-:W0:Y:S01]  /*0b20*/  LDC.64 R2, c[0x0][0x240] ;  /* 0x00009000ff027b82 */ /* 0x000e220000000a00 */
[----:B------:R-:W-:Y:S01]  /*0b30*/  LEA.HI R15, R15, R20, RZ, 0x8 ;  /* 0x000000140f0f7211 */ /* 0x000fe200078f40ff */
[----:B------:R-:W3:Y:S04]  /*0b40*/  LDS.128 R4, [R5] ;  /* 0x0000000005047984 */ /* 0x000ee80000000c00 */
[C---:B-1----:R-:W-:Y:S01]  /*0b50*/  IMAD.SHL.U32 R11, R15.reuse, 0x40, RZ ;  /* 0x000000400f0b7824 */ /* 0x042fe200078e00ff */
[----:B--2---:R-:W-:Y:S02]  /*0b60*/  LOP3.LUT R10, R8, 0x200, RZ, 0xfc, !PT ;  /* 0x00000200080a7812 */ /* 0x004fe400078efcff */
[----:B------:R-:W-:Y:S02]  /*0b70*/  LOP3.LUT R15, R15, 0xffffff00, RZ, 0xc0, !PT ;  /* 0xffffff000f0f7812 */ /* 0x000fe400078ec0ff */
[----:B------:R-:W-:-:S02]  /*0b80*/  LOP3.LUT R11, R11, 0xffffc000, RZ, 0xc0, !PT ;  /* 0xffffc0000b0b7812 */ /* 0x000fc400078ec0ff */
[----:B------:R-:W-:Y:S02]  /*0b90*/  LOP3.LUT R9, R0, R21, RZ, 0xfc, !PT ;  /* 0x0000001500097212 */ /* 0x000fe400078efcff */
[----:B------:R-:W-:Y:S02]  /*0ba0*/  LOP3.LUT R0, R0, 0x10, R21, 0xfe, !PT ;  /* 0x0000001000007812 */ /* 0x000fe400078efe15 */
[----:B------:R-:W-:Y:S02]  /*0bb0*/  SHF.R.U32.HI R10, RZ, 0x1, R10 ;  /* 0x00000001ff0a7819 */ /* 0x000fe4000001160a */
[----:B------:R-:W-:Y:S02]  /*0bc0*/  IADD3 R15, R11, R20, -R15 ;  /* 0x000000140b0f7210 */ /* 0x000fe40007ffe80f */
[C---:B------:R-:W-:Y:S02]  /*0bd0*/  ISETP.GE.AND P0, PT, R9.reuse, 0x40, PT ;  /* 0x000000400900780c */ /* 0x040fe40003f06270 */
[----:B------:R-:W-:Y:S01]  /*0be0*/  ISETP.GE.AND P1, PT, R0, 0x40, PT ;  /* 0x000000400000780c */ /* 0x000fe20003f26270 */
[----:B------:R-:W-:Y:S01]  /*0bf0*/  IMAD R11, R9, 0x100, R15 ;  /* 0x00000100090b7824 */ /* 0x000fe200078e020f */
[----:B------:R-:W-:-:S04]  /*0c00*/  LOP3.LUT R10, R10, 0x1f0, RZ, 0xc0, !PT ;  /* 0x000001f00a0a7812 */ /* 0x000fc800078ec0ff */
[----:B------:R-:W-:Y:S01]  /*0c10*/  IADD3 R9, R10, UR4, RZ ;  /* 0x000000040a097c10 */ /* 0x000fe2000fffe0ff */
[----:B0-----:R-:W-:-:S04]  /*0c20*/  IMAD.WIDE R10, R11, 0x4, R2 ;  /* 0x000000040b0a7825 */ /* 0x001fc800078e0202 */
[----:B------:R-:W-:Y:S01]  /*0c30*/  IMAD R9, R8, 0x4, R9 ;  /* 0x0000000408097824 */ /* 0x000fe200078e0209 */
[----:B---3--:R0:W-:Y:S02]  /*0c40*/  @!P0 STG.E.128 desc[UR6][R10.64], R4 ;  /* 0x000000040a008986 */ /* 0x0081e4000c101d06 */
[----:B0-----:R-:W-:Y:S05]  /*0c50*/  @P1 EXIT ;  /* 0x000000000000194d */ /* 0x001fea0003800000 */
[----:B0-----:R-:W0:Y:S01]  /*0c60*/  LDS.128 R8, [R9+0x800] ;  /* 0x0008000009087984 */ /* 0x001e220000000c00 */
[----:B------:R-:W-:-:S04]  /*0c70*/  IMAD R15, R0, 0x100, R15 ;  /* 0x00000100000f7824 */ /* 0x000fc800078e020f */
[----:B------:R-:W-:-:S05]  /*0c80*/  IMAD.WIDE R2, R15, 0x4, R2 ;  /* 0x000000040f027825 */ /* 0x000fca00078e0202 */
[----:B0-----:R-:W-:Y:S01]  /*0c90*/  STG.E.128 desc[UR6][R2.64], R8 ;  /* 0x0000000802007986 */ /* 0x001fe2000c101d06 */
[----:B------:R-:W-:Y:S05]  /*0ca0*/  EXIT ;  /* 0x000000000000794d */ /* 0x000fea0003800000 */
.L_x_0:
[----:B------:R-:W-:-:S00]  /*0cb0*/  BRA `(.L_x_0) ;  /* 0xfffffffc00fc7947 */ /* 0x000fc0000383ffff */
[----:B------:R-:W-:-:S00]  /*0cc0*/  NOP ;  /* 0x0000000000007918 */ /* 0x000fc00000000000 */
        /* <DEDUP_REMOVED lines=11> */
.L_x_1:


//--------------------- .nv.global.init           --------------------------
	.section	.nv.global.init,"aw",@progbits
.nv.global.init:
	.type		_$_str,@object
	.size		_$_str,(_$_str_$_2 - _$_str)
_$_str:
        /*0000*/ 	.byte	0x5f, 0x5f, 0x43, 0x55, 0x44, 0x41, 0x5f, 0x46, 0x54, 0x5a, 0x00
	.type		_$_str_$_2,@object
	.size		_$_str_$_2,(.L_1 - _$_str_$_2)
_$_str_$_2:
        /*000b*/ 	.byte	0x5f, 0x5f, 0x43, 0x55, 0x44, 0x41, 0x5f, 0x50, 0x52, 0x45, 0x43, 0x5f, 0x53, 0x51, 0x52, 0x54
        /*001b*/ 	.byte	0x00
.L_1:


//--------------------- .nv.shared.triton_poi_fused__native_batch_norm_legit_no_training_add_relu_13 --------------------------
	.section	.nv.shared.triton_poi_fused__native_batch_norm_legit_no_training_add_relu_13,"aw",@nobits
	.sectionflags	@""
	.align	16
	.zero		1024


//--------------------- .nv.constant0.triton_poi_fused__native_batch_norm_legit_no_training_add_relu_13 --------------------------
	.section	.nv.constant0.triton_poi_fused__native_batch_norm_legit_no_training_add_relu_13,"a",@progbits
	.sectionflags	@""
	.align	4
.nv.constant0.triton_poi_fused__native_batch_norm_legit_no_training_add_relu_13:
	.zero		592
